	.headerflags	@"EF_CUDA_TEXMODE_UNIFIED EF_CUDA_64BIT_ADDRESS EF_CUDA_ACCELERATORS EF_CUDA_SM90 EF_CUDA_VIRTUAL_SM(EF_CUDA_SM90)"
	.elftype	@"ET_EXEC"


//--------------------- .nv.info                  --------------------------
	.section	.nv.info,"",@"SHT_CUDA_INFO"
	.align	4


	//----- nvinfo : EIATTR_REGCOUNT
	.align		4
        /*0000*/ 	.byte	0x04, 0x2f
        /*0002*/ 	.short	(.L_1 - .L_0)
	.align		4
.L_0:
        /*0004*/ 	.word	index@(triton_poi_fused_1)
        /*0008*/ 	.word	0x0000001e


	//----- nvinfo : EIATTR_MIN_STACK_SIZE
	.align		4
.L_1:
        /*000c*/ 	.byte	0x04, 0x12
        /*000e*/ 	.short	(.L_3 - .L_2)
	.align		4
.L_2:
        /*0010*/ 	.word	index@(triton_poi_fused_1)
        /*0014*/ 	.word	0x00000000


	//----- nvinfo : EIATTR_FRAME_SIZE
	.align		4
.L_3:
        /*0018*/ 	.byte	0x04, 0x11
        /*001a*/ 	.short	(.L_5 - .L_4)
	.align		4
.L_4:
        /*001c*/ 	.word	index@(triton_poi_fused_1)
        /*0020*/ 	.word	0x00000000


	//----- nvinfo : EIATTR_MIN_STACK_SIZE
	.align		4
.L_5:
        /*0024*/ 	.byte	0x04, 0x12
        /*0026*/ 	.short	(.L_7 - .L_6)
	.align		4
.L_6:
        /*0028*/ 	.word	index@(triton_poi_fused_1)
        /*002c*/ 	.word	0x00000000
.L_7:


//--------------------- .nv.info.triton_poi_fused_1 --------------------------
	.section	.nv.info.triton_poi_fused_1,"",@"SHT_CUDA_INFO"
	.sectionflags	@""
	.align	4


	//----- nvinfo : EIATTR_CUDA_API_VERSION
	.align		4
        /*0000*/ 	.byte	0x04, 0x37
        /*0002*/ 	.short	(.L_9 - .L_8)
.L_8:
        /*0004*/ 	.word	0x0000007c


	//----- nvinfo : EIATTR_KPARAM_INFO
	.align		4
.L_9:
        /*0008*/ 	.byte	0x04, 0x17
        /*000a*/ 	.short	(.L_11 - .L_10)
.L_10:
        /*000c*/ 	.word	0x00000000
        /*0010*/ 	.short	0x0003
        /*0012*/ 	.short	0x0014
        /*0014*/ 	.byte	0x00, 0xf0, 0x11, 0x00


	//----- nvinfo : EIATTR_KPARAM_INFO
	.align		4
.L_11:
        /*0018*/ 	.byte	0x04, 0x17
        /*001a*/ 	.short	(.L_13 - .L_12)
.L_12:
        /*001c*/ 	.word	0x00000000
        /*0020*/ 	.short	0x0002
        /*0022*/ 	.short	0x0010
        /*0024*/ 	.byte	0x00, 0xf0, 0x11, 0x00


	//----- nvinfo : EIATTR_KPARAM_INFO
	.align		4
.L_13:
        /*0028*/ 	.byte	0x04, 0x17
        /*002a*/ 	.short	(.L_15 - .L_14)
.L_14:
        /*002c*/ 	.word	0x00000000
        /*0030*/ 	.short	0x0001
        /*0032*/ 	.short	0x0008
        /*0034*/ 	.byte	0x00, 0xf4, 0x21, 0x00


	//----- nvinfo : EIATTR_KPARAM_INFO
	.align		4
.L_15:
        /*0038*/ 	.byte	0x04, 0x17
        /*003a*/ 	.short	(.L_17 - .L_16)
.L_16:
        /*003c*/ 	.word	0x00000000
        /*0040*/ 	.short	0x0000
        /*0042*/ 	.short	0x0000
        /*0044*/ 	.byte	0x00, 0xf4, 0x21, 0x00


	//----- nvinfo : EIATTR_SPARSE_MMA_MASK
	.align		4
.L_17:
        /*0048*/ 	.byte	0x03, 0x50
        /*004a*/ 	.short	0x0000


	//----- nvinfo : EIATTR_MAXREG_COUNT
	.align		4
        /*004c*/ 	.byte	0x03, 0x1b
        /*004e*/ 	.short	0x00ff


	//----- nvinfo : EIATTR_EXIT_INSTR_OFFSETS
	.align		4
        /*0050*/ 	.byte	0x04, 0x1c
        /*0052*/ 	.short	(.L_19 - .L_18)


	//   ....[0]....
.L_18:
        /*0054*/ 	.word	0x000006c0


	//   ....[1]....
        /*0058*/ 	.word	0x00000710


	//----- nvinfo : EIATTR_REQNTID
	.align		4
.L_19:
        /*005c*/ 	.byte	0x04, 0x10
        /*005e*/ 	.short	(.L_21 - .L_20)
.L_20:
        /*0060*/ 	.word	0x00000080
        /*0064*/ 	.word	0x00000001
        /*0068*/ 	.word	0x00000001


	//----- nvinfo : EIATTR_CBANK_PARAM_SIZE
	.align		4
.L_21:
        /*006c*/ 	.byte	0x03, 0x19
        /*006e*/ 	.short	0x0018


	//----- nvinfo : EIATTR_PARAM_CBANK
	.align		4
        /*0070*/ 	.byte	0x04, 0x0a
        /*0072*/ 	.short	(.L_23 - .L_22)
	.align		4
.L_22:
        /*0074*/ 	.word	index@(.nv.constant0.triton_poi_fused_1)
        /*0078*/ 	.short	0x0210
        /*007a*/ 	.short	0x0018


	//----- nvinfo : EIATTR_SW_WAR
	.align		4
.L_23:
        /*007c*/ 	.byte	0x04, 0x36
        /*007e*/ 	.short	(.L_25 - .L_24)
.L_24:
        /*0080*/ 	.word	0x00000008
.L_25:


//--------------------- .nv.callgraph             --------------------------
	.section	.nv.callgraph,"",@"SHT_CUDA_CALLGRAPH"
	.align	4
	.sectionentsize	8
	.align		4
        /*0000*/ 	.word	0x00000000
	.align		4
        /*0004*/ 	.word	0xffffffff
	.align		4
        /*0008*/ 	.word	0x00000000
	.align		4
        /*000c*/ 	.word	0xfffffffe
	.align		4
        /*0010*/ 	.word	0x00000000
	.align		4
        /*0014*/ 	.word	0xfffffffd
	.align		4
        /*0018*/ 	.word	0x00000000
	.align		4
        /*001c*/ 	.word	0xfffffffc


//--------------------- .text.triton_poi_fused_1  --------------------------
	.section	.text.triton_poi_fused_1,"ax",@progbits
	.sectionflags	@"SHF_BARRIERS=1"
	.align	128
        .global         triton_poi_fused_1
        .type           triton_poi_fused_1,@function
        .size           triton_poi_fused_1,(.L_x_1 - triton_poi_fused_1)
        .other          triton_poi_fused_1,@"STO_CUDA_ENTRY STV_DEFAULT"
triton_poi_fused_1:
.text.triton_poi_fused_1:
[----:B------:R-:W0:Y:S01]  /*0000*/  LDC R1, c[0x0][0x28] ;  /* 0x00000a00ff017b82 */ /* 0x000e220000000800 */
[----:B------:R-:W1:Y:S07]  /*0010*/  S2R R19, SR_CTAID.Z ;  /* 0x0000000000137919 */ /* 0x000e6e0000002700 */
[----:B------:R-:W1:Y:S01]  /*0020*/  S2UR UR4, SR_CTAID.Y ;  /* 0x00000000000479c3 */ /* 0x000e620000002600 */
[----:B------:R-:W-:Y:S01]  /*0030*/  IMAD.MOV.U32 R14, RZ, RZ, RZ ;  /* 0x000000ffff0e7224 */ /* 0x000fe200078e00ff */
[----:B------:R-:W-:Y:S01]  /*0040*/  ULDC.64 UR6, c[0x0][0x208] ;  /* 0x0000820000067ab9 */ /* 0x000fe20000000a00 */
[----:B------:R-:W2:Y:S01]  /*0050*/  S2R R15, SR_CTAID.X ;  /* 0x00000000000f7919 */ /* 0x000ea20000002500 */
[----:B------:R-:W3:Y:S04]  /*0060*/  S2R R18, SR_TID.X ;  /* 0x0000000000127919 */ /* 0x000ee80000002100 */
[----:B------:R-:W1:Y:S08]  /*0070*/  LDC R0, c[0x0][0x10] ;  /* 0x00000400ff007b82 */ /* 0x000e700000000800 */
[----:B------:R-:W4:Y:S01]  /*0080*/  LDC.64 R16, c[0x0][0x210] ;  /* 0x00008400ff107b82 */ /* 0x000f220000000a00 */
[----:B-1----:R-:W-:-:S02]  /*0090*/  IMAD R19, R19, R0, UR4 ;  /* 0x0000000413137e24 */ /* 0x002fc4000f8e0200 */
[----:B--2---:R-:W-:Y:S02]  /*00a0*/  IMAD.SHL.U32 R15, R15, 0x10, RZ ;  /* 0x000000100f0f7824 */ /* 0x004fe400078e00ff */
[----:B------:R-:W-:Y:S01]  /*00b0*/  IMAD.SHL.U32 R19, R19, 0x40, RZ ;  /* 0x0000004013137824 */ /* 0x000fe200078e00ff */
[----:B---3--:R-:W-:Y:S02]  /*00c0*/  SHF.R.U32.HI R0, RZ, 0x4, R18 ;  /* 0x00000004ff007819 */ /* 0x008fe40000011612 */
[----:B------:R-:W-:Y:S02]  /*00d0*/  LOP3.LUT R4, R15, 0xf, R18, 0xf8, !PT ;  /* 0x0000000f0f047812 */ /* 0x000fe400078ef812 */
[----:B------:R-:W-:Y:S02]  /*00e0*/  SGXT.U32 R0, R0, 0x3 ;  /* 0x000000030000781a */ /* 0x000fe40000000000 */
[----:B------:R-:W-:Y:S02]  /*00f0*/  ISETP.GE.AND P0, PT, R4, 0x9, PT ;  /* 0x000000090400780c */ /* 0x000fe40003f06270 */
[----:B------:R-:W-:-:S02]  /*0100*/  LOP3.LUT R3, R19, 0x8, R0, 0xfe, !PT ;  /* 0x0000000813037812 */ /* 0x000fc400078efe00 */
[----:B------:R-:W-:Y:S02]  /*0110*/  LOP3.LUT R2, R19, R0, RZ, 0xfc, !PT ;  /* 0x0000000013027212 */ /* 0x000fe400078efcff */
[C---:B------:R-:W-:Y:S01]  /*0120*/  ISETP.LT.AND P2, PT, R3.reuse, 0x18000, !P0 ;  /* 0x000180000300780c */ /* 0x040fe20004741270 */
[--C-:B------:R-:W-:Y:S01]  /*0130*/  IMAD R3, R3, 0x9, R4.reuse ;  /* 0x0000000903037824 */ /* 0x100fe200078e0204 */
[----:B------:R-:W-:Y:S01]  /*0140*/  LOP3.LUT R6, R19, 0x10, R0, 0xfe, !PT ;  /* 0x0000001013067812 */ /* 0x000fe200078efe00 */
[C---:B------:R-:W-:Y:S01]  /*0150*/  IMAD R5, R2.reuse, 0x9, R4 ;  /* 0x0000000902057824 */ /* 0x040fe200078e0204 */
[----:B------:R-:W-:Y:S02]  /*0160*/  LOP3.LUT R7, R19, 0x18, R0, 0xfe, !PT ;  /* 0x0000001813077812 */ /* 0x000fe400078efe00 */
[----:B------:R-:W-:Y:S01]  /*0170*/  ISETP.LT.AND P1, PT, R2, 0x18000, !P0 ;  /* 0x000180000200780c */ /* 0x000fe20004721270 */
[----:B----4-:R-:W-:Y:S01]  /*0180*/  IMAD.WIDE R2, R3, 0x4, R16 ;  /* 0x0000000403027825 */ /* 0x010fe200078e0210 */
[----:B------:R-:W-:-:S02]  /*0190*/  ISETP.LT.AND P6, PT, R6, 0x18000, !P0 ;  /* 0x000180000600780c */ /* 0x000fc400047c1270 */
[----:B------:R-:W-:Y:S02]  /*01a0*/  LOP3.LUT R8, R19, 0x20, R0, 0xfe, !PT ;  /* 0x0000002013087812 */ /* 0x000fe400078efe00 */
[----:B------:R-:W-:Y:S01]  /*01b0*/  ISETP.LT.AND P5, PT, R7, 0x18000, !P0 ;  /* 0x000180000700780c */ /* 0x000fe200047a1270 */
[----:B------:R1:W2:Y:S01]  /*01c0*/  @P2 LDG.E.EL R14, desc[UR6][R2.64] ;  /* 0x00000006020e2981 */ /* 0x0002a2000c2e1900 */
[----:B------:R-:W-:Y:S02]  /*01d0*/  LOP3.LUT R4, R19, 0x28, R0, 0xfe, !PT ;  /* 0x0000002813047812 */ /* 0x000fe400078efe00 */
[----:B------:R-:W-:Y:S02]  /*01e0*/  LOP3.LUT R6, R19, 0x30, R0, 0xfe, !PT ;  /* 0x0000003013067812 */ /* 0x000fe400078efe00 */
[----:B------:R-:W-:Y:S02]  /*01f0*/  LOP3.LUT R7, R19, 0x38, R0, 0xfe, !PT ;  /* 0x0000003813077812 */ /* 0x000fe400078efe00 */
[----:B------:R-:W-:-:S02]  /*0200*/  ISETP.LT.AND P4, PT, R8, 0x18000, !P0 ;  /* 0x000180000800780c */ /* 0x000fc40004781270 */
[----:B------:R-:W-:Y:S02]  /*0210*/  ISETP.LT.AND P3, PT, R4, 0x18000, !P0 ;  /* 0x000180000400780c */ /* 0x000fe40004761270 */
[----:B------:R-:W-:Y:S02]  /*0220*/  ISETP.LT.AND P2, PT, R6, 0x18000, !P0 ;  /* 0x000180000600780c */ /* 0x000fe40004741270 */
[----:B------:R-:W-:Y:S01]  /*0230*/  ISETP.LT.AND P0, PT, R7, 0x18000, !P0 ;  /* 0x000180000700780c */ /* 0x000fe20004701270 */
[C---:B------:R-:W-:Y:S02]  /*0240*/  VIADD R7, R5.reuse, 0x90 ;  /* 0x0000009005077836 */ /* 0x040fe40000000000 */
[C---:B------:R-:W-:Y:S02]  /*0250*/  VIADD R9, R5.reuse, 0xd8 ;  /* 0x000000d805097836 */ /* 0x040fe40000000000 */
[C---:B------:R-:W-:Y:S02]  /*0260*/  VIADD R11, R5.reuse, 0x120 ;  /* 0x00000120050b7836 */ /* 0x040fe40000000000 */
[----:B------:R-:W-:-:S02]  /*0270*/  VIADD R13, R5, 0x168 ;  /* 0x00000168050d7836 */ /* 0x000fc40000000000 */
[C---:B------:R-:W-:Y:S02]  /*0280*/  VIADD R23, R5.reuse, 0x1b0 ;  /* 0x000001b005177836 */ /* 0x040fe40000000000 */
[C---:B------:R-:W-:Y:S02]  /*0290*/  VIADD R25, R5.reuse, 0x1f8 ;  /* 0x000001f805197836 */ /* 0x040fe40000000000 */
[----:B-1----:R-:W-:-:S04]  /*02a0*/  IMAD.WIDE R2, R5, 0x4, R16 ;  /* 0x0000000405027825 */ /* 0x002fc800078e0210 */
[----:B------:R-:W-:-:S04]  /*02b0*/  IMAD.WIDE R4, R7, 0x4, R16 ;  /* 0x0000000407047825 */ /* 0x000fc800078e0210 */
[----:B------:R-:W-:-:S04]  /*02c0*/  IMAD.WIDE R6, R9, 0x4, R16 ;  /* 0x0000000409067825 */ /* 0x000fc800078e0210 */
[----:B------:R-:W-:Y:S01]  /*02d0*/  IMAD.WIDE R8, R11, 0x4, R16 ;  /* 0x000000040b087825 */ /* 0x000fe200078e0210 */
[----:B------:R-:W-:-:S03]  /*02e0*/  CS2R R20, SRZ ;  /* 0x0000000000147805 */ /* 0x000fc6000001ff00 */
[----:B------:R-:W-:-:S03]  /*02f0*/  IMAD.WIDE R10, R13, 0x4, R16 ;  /* 0x000000040d0a7825 */ /* 0x000fc600078e0210 */
[----:B------:R1:W3:Y:S01]  /*0300*/  @P6 LDG.E.EL R20, desc[UR6][R4.64] ;  /* 0x0000000604146981 */ /* 0x0002e2000c2e1900 */
[--C-:B------:R-:W-:Y:S01]  /*0310*/  IMAD.WIDE R12, R23, 0x4, R16.reuse ;  /* 0x00000004170c7825 */ /* 0x100fe200078e0210 */
[----:B------:R-:W-:Y:S02]  /*0320*/  CS2R R22, SRZ ;  /* 0x0000000000167805 */ /* 0x000fe4000001ff00 */
[----:B------:R-:W4:Y:S01]  /*0330*/  @P5 LDG.E.EL R21, desc[UR6][R6.64] ;  /* 0x0000000606155981 */ /* 0x000f22000c2e1900 */
[----:B------:R-:W-:Y:S01]  /*0340*/  IMAD.WIDE R16, R25, 0x4, R16 ;  /* 0x0000000419107825 */ /* 0x000fe200078e0210 */
[----:B------:R-:W-:Y:S02]  /*0350*/  CS2R R24, SRZ ;  /* 0x0000000000187805 */ /* 0x000fe4000001ff00 */
[----:B------:R-:W5:Y:S01]  /*0360*/  @P4 LDG.E.EL R22, desc[UR6][R8.64] ;  /* 0x0000000608164981 */ /* 0x000f62000c2e1900 */
[----:B------:R-:W-:-:S03]  /*0370*/  IMAD.MOV.U32 R26, RZ, RZ, RZ ;  /* 0x000000ffff1a7224 */ /* 0x000fc600078e00ff */
[----:B------:R-:W5:Y:S04]  /*0380*/  @P3 LDG.E.EL R24, desc[UR6][R10.64] ;  /* 0x000000060a183981 */ /* 0x000f68000c2e1900 */
[----:B------:R1:W5:Y:S04]  /*0390*/  @P2 LDG.E.EL R23, desc[UR6][R12.64] ;  /* 0x000000060c172981 */ /* 0x000368000c2e1900 */
[----:B------:R1:W5:Y:S04]  /*03a0*/  @P1 LDG.E.EL R25, desc[UR6][R2.64] ;  /* 0x0000000602191981 */ /* 0x000368000c2e1900 */
[----:B------:R-:W5:Y:S01]  /*03b0*/  @P0 LDG.E.EL R26, desc[UR6][R16.64] ;  /* 0x00000006101a0981 */ /* 0x000f62000c2e1900 */
[----:B------:R-:W1:Y:S01]  /*03c0*/  S2R R27, SR_TID.X ;  /* 0x00000000001b7919 */ /* 0x000e620000002100 */
[----:B------:R-:W1:Y:S01]  /*03d0*/  S2UR UR5, SR_CgaCtaId ;  /* 0x00000000000579c3 */ /* 0x000e620000008800 */
[----:B------:R-:W-:-:S02]  /*03e0*/  UMOV UR4, 0x400 ;  /* 0x0000040000047882 */ /* 0x000fc40000000000 */
[----:B01----:R-:W-:Y:S01]  /*03f0*/  UPRMT UR4, UR5, 0x654, UR4 ;  /* 0x0000065405047896 */ /* 0x003fe20008000004 */
[----:B------:R-:W-:Y:S01]  /*0400*/  IMAD.SHL.U32 R4, R27, 0x40, RZ ;  /* 0x000000401b047824 */ /* 0x000fe200078e00ff */
[----:B------:R-:W-:-:S04]  /*0410*/  SHF.R.U32.HI R5, RZ, 0x4, R27 ;  /* 0x00000004ff057819 */ /* 0x000fc8000001161b */
[----:B------:R-:W-:Y:S02]  /*0420*/  SGXT.U32 R5, R5, 0x3 ;  /* 0x000000030505781a */ /* 0x000fe40000000000 */
[----:B------:R-:W-:-:S04]  /*0430*/  LOP3.LUT R4, R4, 0x3c0, RZ, 0xc0, !PT ;  /* 0x000003c004047812 */ /* 0x000fc800078ec0ff */
[C---:B------:R-:W-:Y:S02]  /*0440*/  LOP3.LUT R5, R4.reuse, R5, RZ, 0xfc, !PT ;  /* 0x0000000504057212 */ /* 0x040fe400078efcff */
[----:B------:R-:W-:-:S05]  /*0450*/  LEA.HI R4, R4, UR4, RZ, 0x1e ;  /* 0x0000000404047c11 */ /* 0x000fca000f8ff0ff */
[----:B------:R-:W-:Y:S01]  /*0460*/  IMAD R13, R5, 0x4, R4 ;  /* 0x00000004050d7824 */ /* 0x000fe200078e0204 */
[C---:B------:R-:W-:Y:S01]  /*0470*/  LOP3.LUT R2, R27.reuse, 0x70, RZ, 0xc0, !PT ;  /* 0x000000701b027812 */ /* 0x040fe200078ec0ff */
[----:B------:R-:W-:-:S04]  /*0480*/  IMAD.SHL.U32 R8, R27, 0x4, RZ ;  /* 0x000000041b087824 */ /* 0x000fc800078e00ff */
[----:B------:R-:W-:Y:S01]  /*0490*/  VIADD R3, R2, UR4 ;  /* 0x0000000402037c36 */ /* 0x000fe20008000000 */
[----:B------:R-:W-:-:S05]  /*04a0*/  LOP3.LUT R8, R8, 0x1fc, RZ, 0xc0, !PT ;  /* 0x000001fc08087812 */ /* 0x000fca00078ec0ff */
[----:B------:R-:W-:Y:S02]  /*04b0*/  IMAD R4, R8, 0x4, R3 ;  /* 0x0000000408047824 */ /* 0x000fe400078e0203 */
[----:B------:R-:W-:Y:S01]  /*04c0*/  IMAD.SHL.U32 R18, R18, 0x4, RZ ;  /* 0x0000000412127824 */ /* 0x000fe200078e00ff */
[----:B------:R-:W0:Y:S04]  /*04d0*/  LDC.64 R2, c[0x0][0x218] ;  /* 0x00008600ff027b82 */ /* 0x000e280000000a00 */
[----:B------:R-:W-:-:S04]  /*04e0*/  LOP3.LUT R18, R19, 0x3c, R18, 0xf8, !PT ;  /* 0x0000003c13127812 */ /* 0x000fc800078ef812 */
[----:B------:R-:W-:-:S04]  /*04f0*/  SHF.R.S32.HI R9, RZ, 0x1f, R18 ;  /* 0x0000001fff097819 */ /* 0x000fc80000011412 */
[----:B------:R-:W-:-:S04]  /*0500*/  LEA.HI R9, R9, R18, RZ, 0x8 ;  /* 0x0000001209097211 */ /* 0x000fc800078f40ff */
[----:B------:R-:W-:Y:S02]  /*0510*/  LOP3.LUT R11, R9, 0xffffff00, RZ, 0xc0, !PT ;  /* 0xffffff00090b7812 */ /* 0x000fe400078ec0ff */
[----:B------:R-:W-:Y:S02]  /*0520*/  SHF.R.S32.HI R10, RZ, 0x8, R9 ;  /* 0x00000008ff0a7819 */ /* 0x000fe40000011409 */
[C---:B------:R-:W-:Y:S01]  /*0530*/  ISETP.GE.AND P0, PT, R18.reuse, 0x18000, PT ;  /* 0x000180001200780c */ /* 0x040fe20003f06270 */
[----:B------:R-:W-:Y:S01]  /*0540*/  IMAD.IADD R11, R18, 0x1, -R11 ;  /* 0x00000001120b7824 */ /* 0x000fe200078e0a0b */
[----:B------:R-:W-:Y:S02]  /*0550*/  LOP3.LUT R9, R15, R0, RZ, 0xfc, !PT ;  /* 0x000000000f097212 */ /* 0x000fe400078efcff */
[----:B------:R-:W-:Y:S01]  /*0560*/  LOP3.LUT R0, R15, 0x8, R0, 0xfe, !PT ;  /* 0x000000080f007812 */ /* 0x000fe200078efe00 */
[----:B------:R-:W-:Y:S01]  /*0570*/  IMAD R12, R10, 0x900, R11 ;  /* 0x000009000a0c7824 */ /* 0x000fe200078e020b */
[----:B------:R-:W-:-:S02]  /*0580*/  ISETP.LT.AND P1, PT, R9, 0x9, !P0 ;  /* 0x000000090900780c */ /* 0x000fc40004721270 */
[----:B------:R-:W-:Y:S01]  /*0590*/  ISETP.LT.AND P0, PT, R0, 0x9, !P0 ;  /* 0x000000090000780c */ /* 0x000fe20004701270 */
[----:B------:R-:W-:-:S04]  /*05a0*/  IMAD R11, R9, 0x100, R12 ;  /* 0x00000100090b7824 */ /* 0x000fc800078e020c */
[----:B0-----:R-:W-:Y:S01]  /*05b0*/  IMAD.WIDE R10, R11, 0x4, R2 ;  /* 0x000000040b0a7825 */ /* 0x001fe200078e0202 */
[----:B--2---:R-:W-:Y:S04]  /*05c0*/  STS [R13+0x20], R14 ;  /* 0x0000200e0d007388 */ /* 0x004fe80000000800 */
[----:B---3--:R-:W-:Y:S04]  /*05d0*/  STS [R13+0x40], R20 ;  /* 0x000040140d007388 */ /* 0x008fe80000000800 */
[----:B----4-:R-:W-:Y:S04]  /*05e0*/  STS [R13+0x60], R21 ;  /* 0x000060150d007388 */ /* 0x010fe80000000800 */
[----:B-----5:R-:W-:Y:S04]  /*05f0*/  STS [R13+0x80], R22 ;  /* 0x000080160d007388 */ /* 0x020fe80000000800 */
[----:B------:R-:W-:Y:S04]  /*0600*/  STS [R13+0xa0], R24 ;  /* 0x0000a0180d007388 */ /* 0x000fe80000000800 */
[----:B------:R-:W-:Y:S04]  /*0610*/  STS [R13+0xc0], R23 ;  /* 0x0000c0170d007388 */ /* 0x000fe80000000800 */
[----:B------:R-:W-:Y:S04]  /*0620*/  STS [R13], R25 ;  /* 0x000000190d007388 */ /* 0x000fe80000000800 */
[----:B------:R0:W-:Y:S01]  /*0630*/  STS [R13+0xe0], R26 ;  /* 0x0000e01a0d007388 */ /* 0x0001e20000000800 */
[----:B------:R-:W-:Y:S06]  /*0640*/  BAR.SYNC.DEFER_BLOCKING 0x0 ;  /* 0x0000000000007b1d */ /* 0x000fec0000010000 */
[----:B------:R-:W1:Y:S01]  /*0650*/  LDS.128 R4, [R4] ;  /* 0x0000000004047984 */ /* 0x000e620000000c00 */
[----:B0-----:R-:W-:-:S04]  /*0660*/  LOP3.LUT R13, R8, 0x200, RZ, 0xfc, !PT ;  /* 0x00000200080d7812 */ /* 0x001fc800078efcff */
[----:B------:R-:W-:-:S04]  /*0670*/  SHF.R.U32.HI R13, RZ, 0x2, R13 ;  /* 0x00000002ff0d7819 */ /* 0x000fc8000001160d */
[----:B------:R-:W-:-:S05]  /*0680*/  LOP3.LUT R13, R13, 0xf0, RZ, 0xc0, !PT ;  /* 0x000000f00d0d7812 */ /* 0x000fca00078ec0ff */
[----:B------:R-:W-:-:S04]  /*0690*/  VIADD R13, R13, UR4 ;  /* 0x000000040d0d7c36 */ /* 0x000fc80008000000 */
[----:B------:R-:W-:Y:S01]  /*06a0*/  IMAD R13, R8, 0x4, R13 ;  /* 0x00000004080d7824 */ /* 0x000fe200078e020d */
[----:B-1----:R0:W-:Y:S02]  /*06b0*/  @P1 STG.E.128 desc[UR6][R10.64], R4 ;  /* 0x000000040a001986 */ /* 0x0021e4000c101d06 */
[----:B0-----:R-:W-:Y:S05]  /*06c0*/  @!P0 EXIT ;  /* 0x000000000000894d */ /* 0x001fea0003800000 */
[----:B0-----:R-:W0:Y:S01]  /*06d0*/  LDS.128 R8, [R13+0x800] ;  /* 0x000800000d087984 */ /* 0x001e220000000c00 */
[----:B------:R-:W-:-:S04]  /*06e0*/  IMAD R5, R0, 0x100, R12 ;  /* 0x0000010000057824 */ /* 0x000fc800078e020c */
[----:B------:R-:W-:-:S05]  /*06f0*/  IMAD.WIDE R2, R5, 0x4, R2 ;  /* 0x0000000405027825 */ /* 0x000fca00078e0202 */
[----:B0-----:R-:W-:Y:S01]  /*0700*/  STG.E.128 desc[UR6][R2.64], R8 ;  /* 0x0000000802007986 */ /* 0x001fe2000c101d06 */
[----:B------:R-:W-:Y:S05]  /*0710*/  EXIT ;  /* 0x000000000000794d */ /* 0x000fea0003800000 */
.L_x_0:
[----:B------:R-:W-:-:S00]  /*0720*/  BRA `(.L_x_0) ;  /* 0xfffffffc00fc7947 */ /* 0x000fc0000383ffff */
[----:B------:R-:W-:-:S00]  /*0730*/  NOP ;  /* 0x0000000000007918 */ /* 0x000fc00000000000 */
        /* <DEDUP_REMOVED lines=12> */
.L_x_1:


//--------------------- .nv.shared.triton_poi_fused_1 --------------------------
	.section	.nv.shared.triton_poi_fused_1,"aw",@nobits
	.sectionflags	@""
	.align	16
	.zero		1024


//--------------------- .nv.constant0.triton_poi_fused_1 --------------------------
	.section	.nv.constant0.triton_poi_fused_1,"a",@progbits
	.sectionflags	@""
	.align	4
.nv.constant0.triton_poi_fused_1:
	.zero		552
